//
// Generated by NVIDIA NVVM Compiler
//
// Compiler Build ID: CL-36424714
// Cuda compilation tools, release 13.0, V13.0.88
// Based on NVVM 20.0.0
//

.version 9.0
.target sm_100
.address_size 64

	// .globl	default_function_kernel

.visible .entry default_function_kernel(
	.param .u64 .ptr .align 1 default_function_kernel_param_0,
	.param .u64 .ptr .align 1 default_function_kernel_param_1
)
.maxntid 36
{
	.reg .b32 	%r<18>;
	.reg .b32 	%f<2>;
	.reg .b64 	%rd<9>;

	ld.param.u64 	%rd1, [default_function_kernel_param_0];
	ld.param.u64 	%rd2, [default_function_kernel_param_1];
	cvta.to.global.u64 	%rd3, %rd2;
	cvta.to.global.u64 	%rd4, %rd1;
	mov.u32 	%r1, %ctaid.x;
	mov.u32 	%r2, %tid.x;
	shr.u32 	%r3, %r2, 2;
	mad.lo.s32 	%r4, %r1, 9, %r3;
	shr.u32 	%r5, %r4, 5;
	mul.hi.u32 	%r6, %r5, 613566757;
	mul.lo.s32 	%r7, %r6, 224;
	sub.s32 	%r8, %r4, %r7;
	and.b32  	%r9, %r8, 248;
	add.s32 	%r10, %r7, %r9;
	shl.b32 	%r11, %r1, 2;
	add.s32 	%r12, %r11, %r2;
	shr.u32 	%r13, %r12, 1;
	and.b32  	%r14, %r13, 7;
	or.b32  	%r15, %r10, %r14;
	mul.wide.u32 	%rd5, %r15, 4;
	add.s64 	%rd6, %rd4, %rd5;
	ld.global.nc.f32 	%f1, [%rd6];
	shl.b32 	%r16, %r1, 5;
	add.s32 	%r17, %r12, %r16;
	mul.wide.u32 	%rd7, %r17, 4;
	add.s64 	%rd8, %rd3, %rd7;
	st.global.f32 	[%rd8], %f1;
	ret;

}


// ===== COMPILED SASS (sm_100) =====

	.target	sm_100

	.elftype	@"ET_EXEC"


//--------------------- .note.nv.tkinfo           --------------------------
	.section	.note.nv.tkinfo,"",@"SHT_NOTE"
	.sectionflags	@"SHF_NOTE_NV_TKINFO"
	.tkinfo
        /*0018*/ 	.word	0x00000002
        /*0030*/ 	.string	""
        /*0030*/ 	.string	"ptxas"
        /*0030*/ 	.string	"Cuda compilation tools, release 13.0, V13.0.88"
        /*0030*/ 	.string	"Build cuda_13.0.r13.0/compiler.36424714_0"
        /*0030*/ 	.string	"-arch sm_100 -m 64 "



//--------------------- .note.nv.cuinfo           --------------------------
	.section	.note.nv.cuinfo,"",@"SHT_NOTE"
	.sectionflags	@"SHF_NOTE_NV_CUINFO"
        /*0018*/ 	.short	0x0002
        /*001a*/ 	.short	0x0064
        /*001c*/ 	.short	0x0082
	.zero		2


//--------------------- .nv.info                  --------------------------
	.section	.nv.info,"",@"SHT_CUDA_INFO"
	.align	4


	//----- nvinfo : EIATTR_REGCOUNT
	.align		4
        /*0000*/ 	.byte	0x04, 0x2f
        /*0002*/ 	.short	(.L_1 - .L_0)
	.align		4
.L_0:
        /*0004*/ 	.word	index@(default_function_kernel)
        /*0008*/ 	.word	0x0000000a


	//----- nvinfo : EIATTR_FRAME_SIZE
	.align		4
.L_1:
        /*000c*/ 	.byte	0x04, 0x11
        /*000e*/ 	.short	(.L_3 - .L_2)
	.align		4
.L_2:
        /*0010*/ 	.word	index@(default_function_kernel)
        /*0014*/ 	.word	0x00000000


	//----- nvinfo : EIATTR_MIN_STACK_SIZE
	.align		4
.L_3:
        /*0018*/ 	.byte	0x04, 0x12
        /*001a*/ 	.short	(.L_5 - .L_4)
	.align		4
.L_4:
        /*001c*/ 	.word	index@(default_function_kernel)
        /*0020*/ 	.word	0x00000000
.L_5:


//--------------------- .nv.compat                --------------------------
	.section	.nv.compat,"",@"SHT_CUDA_COMPAT_INFO"
	.align	4
        /*0000*/ 	.byte	0x02, 0x09, 0x00, 0x00, 0x02, 0x02, 0x01, 0x00, 0x02, 0x05, 0x05, 0x00, 0x03, 0x07, 0x01, 0x01
        /*0010*/ 	.byte	0x02, 0x03, 0x00, 0x00, 0x02, 0x06, 0x01, 0x00, 0x04, 0x0b, 0x08, 0x00, 0x09, 0x00, 0x00, 0x00
        /*0020*/ 	.byte	0x00, 0x00, 0x00, 0x00


//--------------------- .nv.info.default_function_kernel --------------------------
	.section	.nv.info.default_function_kernel,"",@"SHT_CUDA_INFO"
	.sectionflags	@""
	.align	4


	//----- nvinfo : EIATTR_CUDA_API_VERSION
	.align		4
        /*0000*/ 	.byte	0x04, 0x37
        /*0002*/ 	.short	(.L_7 - .L_6)
.L_6:
        /*0004*/ 	.word	0x00000082


	//----- nvinfo : EIATTR_KPARAM_INFO
	.align		4
.L_7:
        /*0008*/ 	.byte	0x04, 0x17
        /*000a*/ 	.short	(.L_9 - .L_8)
.L_8:
        /*000c*/ 	.word	0x00000000
        /*0010*/ 	.short	0x0001
        /*0012*/ 	.short	0x0008
        /*0014*/ 	.byte	0x00, 0xf5, 0x21, 0x00


	//----- nvinfo : EIATTR_KPARAM_INFO
	.align		4
.L_9:
        /*0018*/ 	.byte	0x04, 0x17
        /*001a*/ 	.short	(.L_11 - .L_10)
.L_10:
        /*001c*/ 	.word	0x00000000
        /*0020*/ 	.short	0x0000
        /*0022*/ 	.short	0x0000
        /*0024*/ 	.byte	0x00, 0xf5, 0x21, 0x00


	//----- nvinfo : EIATTR_SPARSE_MMA_MASK
	.align		4
.L_11:
        /*0028*/ 	.byte	0x03, 0x50
        /*002a*/ 	.short	0x0000


	//----- nvinfo : EIATTR_MAXREG_COUNT
	.align		4
        /*002c*/ 	.byte	0x03, 0x1b
        /*002e*/ 	.short	0x00ff


	//----- nvinfo : EIATTR_MERCURY_ISA_VERSION
	.align		4
        /*0030*/ 	.byte	0x03, 0x5f
        /*0032*/ 	.short	0x0101


	//----- nvinfo : EIATTR_VRC_CTA_INIT_COUNT
	.align		4
        /*0034*/ 	.byte	0x02, 0x4a
	.zero		1
	.zero		1


	//----- nvinfo : EIATTR_EXIT_INSTR_OFFSETS
	.align		4
        /*0038*/ 	.byte	0x04, 0x1c
        /*003a*/ 	.short	(.L_13 - .L_12)


	//   ....[0]....
.L_12:
        /*003c*/ 	.word	0x00000160


	//----- nvinfo : EIATTR_MAX_THREADS
	.align		4
.L_13:
        /*0040*/ 	.byte	0x04, 0x05
        /*0042*/ 	.short	(.L_15 - .L_14)
.L_14:
        /*0044*/ 	.word	0x00000024
        /*0048*/ 	.word	0x00000001
        /*004c*/ 	.word	0x00000001


	//----- nvinfo : EIATTR_CBANK_PARAM_SIZE
	.align		4
.L_15:
        /*0050*/ 	.byte	0x03, 0x19
        /*0052*/ 	.short	0x0010


	//----- nvinfo : EIATTR_PARAM_CBANK
	.align		4
        /*0054*/ 	.byte	0x04, 0x0a
        /*0056*/ 	.short	(.L_17 - .L_16)
	.align		4
.L_16:
        /*0058*/ 	.word	index@(.nv.constant0.default_function_kernel)
        /*005c*/ 	.short	0x0380
        /*005e*/ 	.short	0x0010


	//----- nvinfo : EIATTR_SW_WAR
	.align		4
.L_17:
        /*0060*/ 	.byte	0x04, 0x36
        /*0062*/ 	.short	(.L_19 - .L_18)
.L_18:
        /*0064*/ 	.word	0x00000008
.L_19:


//--------------------- .nv.callgraph             --------------------------
	.section	.nv.callgraph,"",@"SHT_CUDA_CALLGRAPH"
	.align	4
	.sectionentsize	8
	.align		4
        /*0000*/ 	.word	0x00000000
	.align		4
        /*0004*/ 	.word	0xffffffff
	.align		4
        /*0008*/ 	.word	0x00000000
	.align		4
        /*000c*/ 	.word	0xfffffffe
	.align		4
        /*0010*/ 	.word	0x00000000
	.align		4
        /*0014*/ 	.word	0xfffffffd
	.align		4
        /*0018*/ 	.word	0x00000000
	.align		4
        /*001c*/ 	.word	0xfffffffc


//--------------------- .text.default_function_kernel --------------------------
	.section	.text.default_function_kernel,"ax",@progbits
	.align	128
        .global         default_function_kernel
        .type           default_function_kernel,@function
        .size           default_function_kernel,(.L_x_1 - default_function_kernel)
        .other          default_function_kernel,@"STO_CUDA_ENTRY STV_DEFAULT"
default_function_kernel:
.text.default_function_kernel:
[----:B------:R-:W-:Y:S01]  /*0000*/  LDC R1, c[0x0][0x37c] ;  /* 0x0000df00ff017b82 */ /* 0x000fe20000000800 */
[----:B------:R-:W0:Y:S07]  /*0010*/  S2R R6, SR_TID.X ;  /* 0x0000000000067919 */ /* 0x000e2e0000002100 */
[----:B------:R-:W1:Y:S01]  /*0020*/  LDC.64 R2, c[0x0][0x380] ;  /* 0x0000e000ff027b82 */ /* 0x000e620000000a00 */
[----:B------:R-:W2:Y:S01]  /*0030*/  LDCU.64 UR4, c[0x0][0x358] ;  /* 0x00006b00ff0477ac */ /* 0x000ea20008000a00 */
[----:B------:R-:W3:Y:S01]  /*0040*/  S2R R7, SR_CTAID.X ;  /* 0x0000000000077919 */ /* 0x000ee20000002500 */
[----:B0-----:R-:W-:-:S02]  /*0050*/  SHF.R.U32.HI R0, RZ, 0x2, R6 ;  /* 0x00000002ff007819 */ /* 0x001fc40000011606 */
[----:B---3--:R-:W-:-:S03]  /*0060*/  LEA R6, R7, R6, 0x2 ;  /* 0x0000000607067211 */ /* 0x008fc600078e10ff */
[----:B------:R-:W-:-:S05]  /*0070*/  IMAD R0, R7, 0x9, R0 ;  /* 0x0000000907007824 */ /* 0x000fca00078e0200 */
[----:B------:R-:W-:-:S05]  /*0080*/  SHF.R.U32.HI R4, RZ, 0x5, R0 ;  /* 0x00000005ff047819 */ /* 0x000fca0000011600 */
[----:B------:R-:W-:Y:S01]  /*0090*/  IMAD.HI.U32 R5, R4, 0x24924925, RZ ;  /* 0x2492492504057827 */ /* 0x000fe200078e00ff */
[----:B------:R-:W-:-:S03]  /*00a0*/  SHF.R.U32.HI R4, RZ, 0x1, R6 ;  /* 0x00000001ff047819 */ /* 0x000fc60000011606 */
[----:B------:R-:W-:-:S05]  /*00b0*/  IMAD R0, R5, -0xe0, R0 ;  /* 0xffffff2005007824 */ /* 0x000fca00078e0200 */
[----:B------:R-:W-:-:S05]  /*00c0*/  LOP3.LUT R0, R0, 0xf8, RZ, 0xc0, !PT ;  /* 0x000000f800007812 */ /* 0x000fca00078ec0ff */
[----:B------:R-:W-:Y:S01]  /*00d0*/  IMAD R0, R5, 0xe0, R0 ;  /* 0x000000e005007824 */ /* 0x000fe200078e0200 */
[----:B------:R-:W-:-:S04]  /*00e0*/  LOP3.LUT R5, R4, 0x7, RZ, 0xc0, !PT ;  /* 0x0000000704057812 */ /* 0x000fc800078ec0ff */
[----:B------:R-:W-:-:S05]  /*00f0*/  IADD3 R5, PT, PT, R0, R5, RZ ;  /* 0x0000000500057210 */ /* 0x000fca0007ffe0ff */
[----:B-1----:R-:W-:Y:S02]  /*0100*/  IMAD.WIDE.U32 R2, R5, 0x4, R2 ;  /* 0x0000000405027825 */ /* 0x002fe400078e0002 */
[----:B------:R-:W0:Y:S04]  /*0110*/  LDC.64 R4, c[0x0][0x388] ;  /* 0x0000e200ff047b82 */ /* 0x000e280000000a00 */
[----:B--2---:R-:W2:Y:S01]  /*0120*/  LDG.E.CONSTANT R3, desc[UR4][R2.64] ;  /* 0x0000000402037981 */ /* 0x004ea2000c1e9900 */
[----:B------:R-:W-:-:S05]  /*0130*/  LEA R7, R7, R6, 0x5 ;  /* 0x0000000607077211 */ /* 0x000fca00078e28ff */
[----:B0-----:R-:W-:-:S05]  /*0140*/  IMAD.WIDE.U32 R4, R7, 0x4, R4 ;  /* 0x0000000407047825 */ /* 0x001fca00078e0004 */
[----:B--2---:R-:W-:Y:S01]  /*0150*/  STG.E desc[UR4][R4.64], R3 ;  /* 0x0000000304007986 */ /* 0x004fe2000c101904 */
[----:B------:R-:W-:Y:S05]  /*0160*/  EXIT ;  /* 0x000000000000794d */ /* 0x000fea0003800000 */
.L_x_0:
[----:B------:R-:W-:-:S00]  /*0170*/  BRA `(.L_x_0) ;  /* 0xfffffffc00fc7947 */ /* 0x000fc0000383ffff */
[----:B------:R-:W-:-:S00]  /*0180*/  NOP ;  /* 0x0000000000007918 */ /* 0x000fc00000000000 */
[----:B------:R-:W-:-:S00]  /*0190*/  NOP ;  /* 0x0000000000007918 */ /* 0x000fc00000000000 */
[----:B------:R-:W-:-:S00]  /*01a0*/  NOP ;  /* 0x0000000000007918 */ /* 0x000fc00000000000 */
[----:B------:R-:W-:-:S00]  /*01b0*/  NOP ;  /* 0x0000000000007918 */ /* 0x000fc00000000000 */
[----:B------:R-:W-:-:S00]  /*01c0*/  NOP ;  /* 0x0000000000007918 */ /* 0x000fc00000000000 */
[----:B------:R-:W-:-:S00]  /*01d0*/  NOP ;  /* 0x0000000000007918 */ /* 0x000fc00000000000 */
[----:B------:R-:W-:-:S00]  /*01e0*/  NOP ;  /* 0x0000000000007918 */ /* 0x000fc00000000000 */
[----:B------:R-:W-:-:S00]  /*01f0*/  NOP ;  /* 0x0000000000007918 */ /* 0x000fc00000000000 */
.L_x_1:


//--------------------- .nv.shared.reserved.0     --------------------------
	.section	.nv.shared.reserved.0,"aw",@nobits
	.weak		__nv_reservedSMEM_offset_0_alias
	.size		__nv_reservedSMEM_offset_0_alias, 0, 64
	.other		__nv_reservedSMEM_offset_0_alias,@"STO_CUDA_RESERVED_SHARED STV_DEFAULT"
__nv_reservedSMEM_offset_0_alias:
	.zero		0
	.zero		64


//--------------------- .nv.constant0.default_function_kernel --------------------------
	.section	.nv.constant0.default_function_kernel,"a",@progbits
	.sectionflags	@""
	.align	4
.nv.constant0.default_function_kernel:
	.zero		912


//--------------------- SYMBOLS --------------------------

	.type		.nv.reservedSmem.offset0,@object
	.size		.nv.reservedSmem.offset0,0x4
